//
// Generated by NVIDIA NVVM Compiler
//
// Compiler Build ID: CL-36424714
// Cuda compilation tools, release 13.0, V13.0.88
// Based on NVVM 20.0.0
//

.version 9.0
.target sm_100
.address_size 64

	// .globl	_Z9addKernelPiS_S_i

.visible .entry _Z9addKernelPiS_S_i(
	.param .u64 .ptr .align 1 _Z9addKernelPiS_S_i_param_0,
	.param .u64 .ptr .align 1 _Z9addKernelPiS_S_i_param_1,
	.param .u64 .ptr .align 1 _Z9addKernelPiS_S_i_param_2,
	.param .u32 _Z9addKernelPiS_S_i_param_3
)
{
	.reg .pred 	%p<2>;
	.reg .b32 	%r<9>;
	.reg .b64 	%rd<11>;

	ld.param.u64 	%rd1, [_Z9addKernelPiS_S_i_param_0];
	ld.param.u64 	%rd2, [_Z9addKernelPiS_S_i_param_1];
	ld.param.u64 	%rd3, [_Z9addKernelPiS_S_i_param_2];
	ld.param.u32 	%r2, [_Z9addKernelPiS_S_i_param_3];
	mov.u32 	%r3, %tid.x;
	mov.u32 	%r4, %ctaid.x;
	mov.u32 	%r5, %ntid.x;
	mad.lo.s32 	%r1, %r4, %r5, %r3;
	setp.ge.s32 	%p1, %r1, %r2;
	@%p1 bra 	$L__BB0_2;
	cvta.to.global.u64 	%rd4, %rd1;
	cvta.to.global.u64 	%rd5, %rd2;
	cvta.to.global.u64 	%rd6, %rd3;
	mul.wide.s32 	%rd7, %r1, 4;
	add.s64 	%rd8, %rd4, %rd7;
	ld.global.u32 	%r6, [%rd8];
	add.s64 	%rd9, %rd5, %rd7;
	ld.global.u32 	%r7, [%rd9];
	mul.lo.s32 	%r8, %r7, %r6;
	add.s64 	%rd10, %rd6, %rd7;
	st.global.u32 	[%rd10], %r8;
$L__BB0_2:
	ret;

}


// ===== COMPILED SASS (sm_100) =====

	.target	sm_100

	.elftype	@"ET_EXEC"


//--------------------- .note.nv.tkinfo           --------------------------
	.section	.note.nv.tkinfo,"",@"SHT_NOTE"
	.sectionflags	@"SHF_NOTE_NV_TKINFO"
	.tkinfo
        /*0018*/ 	.word	0x00000002
        /*0030*/ 	.string	""
        /*0030*/ 	.string	"ptxas"
        /*0030*/ 	.string	"Cuda compilation tools, release 13.0, V13.0.88"
        /*0030*/ 	.string	"Build cuda_13.0.r13.0/compiler.36424714_0"
        /*0030*/ 	.string	"-arch sm_100 -m 64 "



//--------------------- .note.nv.cuinfo           --------------------------
	.section	.note.nv.cuinfo,"",@"SHT_NOTE"
	.sectionflags	@"SHF_NOTE_NV_CUINFO"
        /*0018*/ 	.short	0x0002
        /*001a*/ 	.short	0x0064
        /*001c*/ 	.short	0x0082
	.zero		2


//--------------------- .nv.info                  --------------------------
	.section	.nv.info,"",@"SHT_CUDA_INFO"
	.align	4


	//----- nvinfo : EIATTR_REGCOUNT
	.align		4
        /*0000*/ 	.byte	0x04, 0x2f
        /*0002*/ 	.short	(.L_1 - .L_0)
	.align		4
.L_0:
        /*0004*/ 	.word	index@(_Z9addKernelPiS_S_i)
        /*0008*/ 	.word	0x0000000c


	//----- nvinfo : EIATTR_FRAME_SIZE
	.align		4
.L_1:
        /*000c*/ 	.byte	0x04, 0x11
        /*000e*/ 	.short	(.L_3 - .L_2)
	.align		4
.L_2:
        /*0010*/ 	.word	index@(_Z9addKernelPiS_S_i)
        /*0014*/ 	.word	0x00000000


	//----- nvinfo : EIATTR_MIN_STACK_SIZE
	.align		4
.L_3:
        /*0018*/ 	.byte	0x04, 0x12
        /*001a*/ 	.short	(.L_5 - .L_4)
	.align		4
.L_4:
        /*001c*/ 	.word	index@(_Z9addKernelPiS_S_i)
        /*0020*/ 	.word	0x00000000
.L_5:


//--------------------- .nv.compat                --------------------------
	.section	.nv.compat,"",@"SHT_CUDA_COMPAT_INFO"
	.align	4
        /*0000*/ 	.byte	0x02, 0x09, 0x00, 0x00, 0x02, 0x02, 0x01, 0x00, 0x02, 0x05, 0x05, 0x00, 0x03, 0x07, 0x01, 0x01
        /*0010*/ 	.byte	0x02, 0x03, 0x00, 0x00, 0x02, 0x06, 0x01, 0x00, 0x04, 0x0b, 0x08, 0x00, 0x09, 0x00, 0x00, 0x00
        /*0020*/ 	.byte	0x00, 0x00, 0x00, 0x00


//--------------------- .nv.info._Z9addKernelPiS_S_i --------------------------
	.section	.nv.info._Z9addKernelPiS_S_i,"",@"SHT_CUDA_INFO"
	.sectionflags	@""
	.align	4


	//----- nvinfo : EIATTR_CUDA_API_VERSION
	.align		4
        /*0000*/ 	.byte	0x04, 0x37
        /*0002*/ 	.short	(.L_7 - .L_6)
.L_6:
        /*0004*/ 	.word	0x00000082


	//----- nvinfo : EIATTR_KPARAM_INFO
	.align		4
.L_7:
        /*0008*/ 	.byte	0x04, 0x17
        /*000a*/ 	.short	(.L_9 - .L_8)
.L_8:
        /*000c*/ 	.word	0x00000000
        /*0010*/ 	.short	0x0003
        /*0012*/ 	.short	0x0018
        /*0014*/ 	.byte	0x00, 0xf0, 0x11, 0x00


	//----- nvinfo : EIATTR_KPARAM_INFO
	.align		4
.L_9:
        /*0018*/ 	.byte	0x04, 0x17
        /*001a*/ 	.short	(.L_11 - .L_10)
.L_10:
        /*001c*/ 	.word	0x00000000
        /*0020*/ 	.short	0x0002
        /*0022*/ 	.short	0x0010
        /*0024*/ 	.byte	0x00, 0xf5, 0x21, 0x00


	//----- nvinfo : EIATTR_KPARAM_INFO
	.align		4
.L_11:
        /*0028*/ 	.byte	0x04, 0x17
        /*002a*/ 	.short	(.L_13 - .L_12)
.L_12:
        /*002c*/ 	.word	0x00000000
        /*0030*/ 	.short	0x0001
        /*0032*/ 	.short	0x0008
        /*0034*/ 	.byte	0x00, 0xf5, 0x21, 0x00


	//----- nvinfo : EIATTR_KPARAM_INFO
	.align		4
.L_13:
        /*0038*/ 	.byte	0x04, 0x17
        /*003a*/ 	.short	(.L_15 - .L_14)
.L_14:
        /*003c*/ 	.word	0x00000000
        /*0040*/ 	.short	0x0000
        /*0042*/ 	.short	0x0000
        /*0044*/ 	.byte	0x00, 0xf5, 0x21, 0x00


	//----- nvinfo : EIATTR_SPARSE_MMA_MASK
	.align		4
.L_15:
        /*0048*/ 	.byte	0x03, 0x50
        /*004a*/ 	.short	0x0000


	//----- nvinfo : EIATTR_MAXREG_COUNT
	.align		4
        /*004c*/ 	.byte	0x03, 0x1b
        /*004e*/ 	.short	0x00ff


	//----- nvinfo : EIATTR_MERCURY_ISA_VERSION
	.align		4
        /*0050*/ 	.byte	0x03, 0x5f
        /*0052*/ 	.short	0x0101


	//----- nvinfo : EIATTR_VRC_CTA_INIT_COUNT
	.align		4
        /*0054*/ 	.byte	0x02, 0x4a
	.zero		1
	.zero		1


	//----- nvinfo : EIATTR_EXIT_INSTR_OFFSETS
	.align		4
        /*0058*/ 	.byte	0x04, 0x1c
        /*005a*/ 	.short	(.L_17 - .L_16)


	//   ....[0]....
.L_16:
        /*005c*/ 	.word	0x00000070


	//   ....[1]....
        /*0060*/ 	.word	0x00000130


	//----- nvinfo : EIATTR_CBANK_PARAM_SIZE
	.align		4
.L_17:
        /*0064*/ 	.byte	0x03, 0x19
        /*0066*/ 	.short	0x001c


	//----- nvinfo : EIATTR_PARAM_CBANK
	.align		4
        /*0068*/ 	.byte	0x04, 0x0a
        /*006a*/ 	.short	(.L_19 - .L_18)
	.align		4
.L_18:
        /*006c*/ 	.word	index@(.nv.constant0._Z9addKernelPiS_S_i)
        /*0070*/ 	.short	0x0380
        /*0072*/ 	.short	0x001c


	//----- nvinfo : EIATTR_SW_WAR
	.align		4
.L_19:
        /*0074*/ 	.byte	0x04, 0x36
        /*0076*/ 	.short	(.L_21 - .L_20)
.L_20:
        /*0078*/ 	.word	0x00000008
.L_21:


//--------------------- .nv.callgraph             --------------------------
	.section	.nv.callgraph,"",@"SHT_CUDA_CALLGRAPH"
	.align	4
	.sectionentsize	8
	.align		4
        /*0000*/ 	.word	0x00000000
	.align		4
        /*0004*/ 	.word	0xffffffff
	.align		4
        /*0008*/ 	.word	0x00000000
	.align		4
        /*000c*/ 	.word	0xfffffffe
	.align		4
        /*0010*/ 	.word	0x00000000
	.align		4
        /*0014*/ 	.word	0xfffffffd
	.align		4
        /*0018*/ 	.word	0x00000000
	.align		4
        /*001c*/ 	.word	0xfffffffc


//--------------------- .text._Z9addKernelPiS_S_i --------------------------
	.section	.text._Z9addKernelPiS_S_i,"ax",@progbits
	.align	128
        .global         _Z9addKernelPiS_S_i
        .type           _Z9addKernelPiS_S_i,@function
        .size           _Z9addKernelPiS_S_i,(.L_x_1 - _Z9addKernelPiS_S_i)
        .other          _Z9addKernelPiS_S_i,@"STO_CUDA_ENTRY STV_DEFAULT"
_Z9addKernelPiS_S_i:
.text._Z9addKernelPiS_S_i:
[----:B------:R-:W-:Y:S01]  /*0000*/  LDC R1, c[0x0][0x37c] ;  /* 0x0000df00ff017b82 */ /* 0x000fe20000000800 */
[----:B------:R-:W0:Y:S07]  /*0010*/  S2R R9, SR_TID.X ;  /* 0x0000000000097919 */ /* 0x000e2e0000002100 */
[----:B------:R-:W0:Y:S01]  /*0020*/  S2UR UR4, SR_CTAID.X ;  /* 0x00000000000479c3 */ /* 0x000e220000002500 */
[----:B------:R-:W1:Y:S07]  /*0030*/  LDCU UR5, c[0x0][0x398] ;  /* 0x00007300ff0577ac */ /* 0x000e6e0008000800 */
[----:B------:R-:W0:Y:S02]  /*0040*/  LDC R0, c[0x0][0x360] ;  /* 0x0000d800ff007b82 */ /* 0x000e240000000800 */
[----:B0-----:R-:W-:-:S05]  /*0050*/  IMAD R9, R0, UR4, R9 ;  /* 0x0000000400097c24 */ /* 0x001fca000f8e0209 */
[----:B-1----:R-:W-:-:S13]  /*0060*/  ISETP.GE.AND P0, PT, R9, UR5, PT ;  /* 0x0000000509007c0c */ /* 0x002fda000bf06270 */
[----:B------:R-:W-:Y:S05]  /*0070*/  @P0 EXIT ;  /* 0x000000000000094d */ /* 0x000fea0003800000 */
[----:B------:R-:W0:Y:S01]  /*0080*/  LDC.64 R2, c[0x0][0x380] ;  /* 0x0000e000ff027b82 */ /* 0x000e220000000a00 */
[----:B------:R-:W1:Y:S07]  /*0090*/  LDCU.64 UR4, c[0x0][0x358] ;  /* 0x00006b00ff0477ac */ /* 0x000e6e0008000a00 */
[----:B------:R-:W2:Y:S08]  /*00a0*/  LDC.64 R4, c[0x0][0x388] ;  /* 0x0000e200ff047b82 */ /* 0x000eb00000000a00 */
[----:B------:R-:W3:Y:S01]  /*00b0*/  LDC.64 R6, c[0x0][0x390] ;  /* 0x0000e400ff067b82 */ /* 0x000ee20000000a00 */
[----:B0-----:R-:W-:-:S06]  /*00c0*/  IMAD.WIDE R2, R9, 0x4, R2 ;  /* 0x0000000409027825 */ /* 0x001fcc00078e0202 */
[----:B-1----:R-:W4:Y:S01]  /*00d0*/  LDG.E R2, desc[UR4][R2.64] ;  /* 0x0000000402027981 */ /* 0x002f22000c1e1900 */
[----:B--2---:R-:W-:-:S06]  /*00e0*/  IMAD.WIDE R4, R9, 0x4, R4 ;  /* 0x0000000409047825 */ /* 0x004fcc00078e0204 */
[----:B------:R-:W4:Y:S01]  /*00f0*/  LDG.E R5, desc[UR4][R4.64] ;  /* 0x0000000404057981 */ /* 0x000f22000c1e1900 */
[----:B---3--:R-:W-:-:S04]  /*0100*/  IMAD.WIDE R6, R9, 0x4, R6 ;  /* 0x0000000409067825 */ /* 0x008fc800078e0206 */
[----:B----4-:R-:W-:-:S05]  /*0110*/  IMAD R9, R2, R5, RZ ;  /* 0x0000000502097224 */ /* 0x010fca00078e02ff */
[----:B------:R-:W-:Y:S01]  /*0120*/  STG.E desc[UR4][R6.64], R9 ;  /* 0x0000000906007986 */ /* 0x000fe2000c101904 */
[----:B------:R-:W-:Y:S05]  /*0130*/  EXIT ;  /* 0x000000000000794d */ /* 0x000fea0003800000 */
.L_x_0:
[----:B------:R-:W-:-:S00]  /*0140*/  BRA `(.L_x_0) ;  /* 0xfffffffc00fc7947 */ /* 0x000fc0000383ffff */
[----:B------:R-:W-:-:S00]  /*0150*/  NOP ;  /* 0x0000000000007918 */ /* 0x000fc00000000000 */
        /* <DEDUP_REMOVED lines=10> */
.L_x_1:


//--------------------- .nv.shared.reserved.0     --------------------------
	.section	.nv.shared.reserved.0,"aw",@nobits
	.weak		__nv_reservedSMEM_offset_0_alias
	.size		__nv_reservedSMEM_offset_0_alias, 0, 64
	.other		__nv_reservedSMEM_offset_0_alias,@"STO_CUDA_RESERVED_SHARED STV_DEFAULT"
__nv_reservedSMEM_offset_0_alias:
	.zero		0
	.zero		64


//--------------------- .nv.constant0._Z9addKernelPiS_S_i --------------------------
	.section	.nv.constant0._Z9addKernelPiS_S_i,"a",@progbits
	.sectionflags	@""
	.align	4
.nv.constant0._Z9addKernelPiS_S_i:
	.zero		924


//--------------------- SYMBOLS --------------------------

	.type		.nv.reservedSmem.offset0,@object
	.size		.nv.reservedSmem.offset0,0x4
